//
// Generated by NVIDIA NVVM Compiler
//
// Compiler Build ID: CL-36424714
// Cuda compilation tools, release 13.0, V13.0.88
// Based on NVVM 20.0.0
//

.version 9.0
.target sm_100
.address_size 64

	// .globl	_Z9matMulGPUPKfS0_Pfi

.visible .entry _Z9matMulGPUPKfS0_Pfi(
	.param .u64 .ptr .align 1 _Z9matMulGPUPKfS0_Pfi_param_0,
	.param .u64 .ptr .align 1 _Z9matMulGPUPKfS0_Pfi_param_1,
	.param .u64 .ptr .align 1 _Z9matMulGPUPKfS0_Pfi_param_2,
	.param .u32 _Z9matMulGPUPKfS0_Pfi_param_3
)
{
	.reg .pred 	%p<10>;
	.reg .b32 	%r<40>;
	.reg .b32 	%f<67>;
	.reg .b64 	%rd<67>;

	ld.param.u64 	%rd14, [_Z9matMulGPUPKfS0_Pfi_param_0];
	ld.param.u64 	%rd15, [_Z9matMulGPUPKfS0_Pfi_param_1];
	ld.param.u32 	%r18, [_Z9matMulGPUPKfS0_Pfi_param_3];
	cvta.to.global.u64 	%rd1, %rd15;
	cvta.to.global.u64 	%rd2, %rd14;
	mov.u32 	%r19, %ctaid.y;
	mov.u32 	%r20, %ntid.y;
	mov.u32 	%r21, %tid.y;
	mad.lo.s32 	%r1, %r19, %r20, %r21;
	mov.u32 	%r22, %ctaid.x;
	mov.u32 	%r23, %ntid.x;
	mov.u32 	%r24, %tid.x;
	mad.lo.s32 	%r2, %r22, %r23, %r24;
	max.s32 	%r25, %r1, %r2;
	setp.ge.s32 	%p1, %r25, %r18;
	@%p1 bra 	$L__BB0_13;
	mul.lo.s32 	%r3, %r18, %r1;
	and.b32  	%r4, %r18, 7;
	setp.lt.u32 	%p2, %r18, 8;
	mov.f32 	%f66, 0f00000000;
	mov.b32 	%r38, 0;
	@%p2 bra 	$L__BB0_4;
	and.b32  	%r38, %r18, 2147483640;
	neg.s32 	%r36, %r38;
	mul.wide.s32 	%rd16, %r18, 4;
	add.s64 	%rd3, %rd1, %rd16;
	shl.b32 	%r7, %r18, 3;
	mul.wide.s32 	%rd17, %r18, 8;
	add.s64 	%rd4, %rd1, %rd17;
	mul.wide.s32 	%rd18, %r18, 12;
	add.s64 	%rd5, %rd1, %rd18;
	mul.wide.s32 	%rd19, %r18, 16;
	add.s64 	%rd6, %rd1, %rd19;
	mul.wide.s32 	%rd20, %r18, 20;
	add.s64 	%rd7, %rd1, %rd20;
	mul.wide.s32 	%rd21, %r18, 24;
	add.s64 	%rd8, %rd1, %rd21;
	mul.wide.s32 	%rd22, %r18, 28;
	add.s64 	%rd9, %rd1, %rd22;
	mul.wide.u32 	%rd23, %r3, 4;
	add.s64 	%rd24, %rd23, %rd2;
	add.s64 	%rd66, %rd24, 16;
	mov.f32 	%f66, 0f00000000;
	mov.u32 	%r35, %r2;
$L__BB0_3:
	.pragma "nounroll";
	mul.wide.s32 	%rd25, %r35, 4;
	add.s64 	%rd26, %rd3, %rd25;
	add.s64 	%rd27, %rd4, %rd25;
	add.s64 	%rd28, %rd5, %rd25;
	add.s64 	%rd29, %rd6, %rd25;
	add.s64 	%rd30, %rd7, %rd25;
	add.s64 	%rd31, %rd8, %rd25;
	add.s64 	%rd32, %rd9, %rd25;
	add.s64 	%rd33, %rd1, %rd25;
	ld.global.f32 	%f16, [%rd66+-16];
	ld.global.f32 	%f17, [%rd33];
	fma.rn.f32 	%f18, %f16, %f17, %f66;
	ld.global.f32 	%f19, [%rd66+-12];
	ld.global.f32 	%f20, [%rd26];
	fma.rn.f32 	%f21, %f19, %f20, %f18;
	ld.global.f32 	%f22, [%rd66+-8];
	ld.global.f32 	%f23, [%rd27];
	fma.rn.f32 	%f24, %f22, %f23, %f21;
	ld.global.f32 	%f25, [%rd66+-4];
	ld.global.f32 	%f26, [%rd28];
	fma.rn.f32 	%f27, %f25, %f26, %f24;
	ld.global.f32 	%f28, [%rd66];
	ld.global.f32 	%f29, [%rd29];
	fma.rn.f32 	%f30, %f28, %f29, %f27;
	ld.global.f32 	%f31, [%rd66+4];
	ld.global.f32 	%f32, [%rd30];
	fma.rn.f32 	%f33, %f31, %f32, %f30;
	ld.global.f32 	%f34, [%rd66+8];
	ld.global.f32 	%f35, [%rd31];
	fma.rn.f32 	%f36, %f34, %f35, %f33;
	ld.global.f32 	%f37, [%rd66+12];
	ld.global.f32 	%f38, [%rd32];
	fma.rn.f32 	%f66, %f37, %f38, %f36;
	add.s32 	%r36, %r36, 8;
	add.s32 	%r35, %r35, %r7;
	add.s64 	%rd66, %rd66, 32;
	setp.ne.s32 	%p3, %r36, 0;
	@%p3 bra 	$L__BB0_3;
$L__BB0_4:
	setp.eq.s32 	%p4, %r4, 0;
	@%p4 bra 	$L__BB0_12;
	and.b32  	%r13, %r18, 3;
	setp.lt.u32 	%p5, %r4, 4;
	@%p5 bra 	$L__BB0_7;
	add.s32 	%r27, %r38, %r3;
	mul.wide.u32 	%rd34, %r27, 4;
	add.s64 	%rd35, %rd2, %rd34;
	ld.global.f32 	%f40, [%rd35];
	mad.lo.s32 	%r28, %r38, %r18, %r2;
	mul.wide.s32 	%rd36, %r28, 4;
	add.s64 	%rd37, %rd1, %rd36;
	ld.global.f32 	%f41, [%rd37];
	fma.rn.f32 	%f42, %f40, %f41, %f66;
	cvt.u64.u32 	%rd38, %r3;
	cvt.u64.u32 	%rd39, %r38;
	add.s64 	%rd40, %rd39, %rd38;
	shl.b64 	%rd41, %rd40, 2;
	add.s64 	%rd42, %rd2, %rd41;
	ld.global.f32 	%f43, [%rd42+4];
	mul.wide.s32 	%rd43, %r18, 4;
	add.s64 	%rd44, %rd37, %rd43;
	ld.global.f32 	%f44, [%rd44];
	fma.rn.f32 	%f45, %f43, %f44, %f42;
	ld.global.f32 	%f46, [%rd42+8];
	add.s64 	%rd45, %rd44, %rd43;
	ld.global.f32 	%f47, [%rd45];
	fma.rn.f32 	%f48, %f46, %f47, %f45;
	ld.global.f32 	%f49, [%rd42+12];
	add.s64 	%rd46, %rd45, %rd43;
	ld.global.f32 	%f50, [%rd46];
	fma.rn.f32 	%f66, %f49, %f50, %f48;
	add.s32 	%r38, %r38, 4;
$L__BB0_7:
	setp.eq.s32 	%p6, %r13, 0;
	@%p6 bra 	$L__BB0_12;
	setp.eq.s32 	%p7, %r13, 1;
	@%p7 bra 	$L__BB0_10;
	add.s32 	%r29, %r38, %r3;
	mul.wide.u32 	%rd47, %r29, 4;
	add.s64 	%rd48, %rd2, %rd47;
	ld.global.f32 	%f52, [%rd48];
	mad.lo.s32 	%r30, %r38, %r18, %r2;
	mul.wide.s32 	%rd49, %r30, 4;
	add.s64 	%rd50, %rd1, %rd49;
	ld.global.f32 	%f53, [%rd50];
	fma.rn.f32 	%f54, %f52, %f53, %f66;
	cvt.u64.u32 	%rd51, %r3;
	cvt.u64.u32 	%rd52, %r38;
	add.s64 	%rd53, %rd52, %rd51;
	shl.b64 	%rd54, %rd53, 2;
	add.s64 	%rd55, %rd2, %rd54;
	ld.global.f32 	%f55, [%rd55+4];
	mul.wide.s32 	%rd56, %r18, 4;
	add.s64 	%rd57, %rd50, %rd56;
	ld.global.f32 	%f56, [%rd57];
	fma.rn.f32 	%f66, %f55, %f56, %f54;
	add.s32 	%r38, %r38, 2;
$L__BB0_10:
	and.b32  	%r31, %r18, 1;
	setp.eq.b32 	%p8, %r31, 1;
	not.pred 	%p9, %p8;
	@%p9 bra 	$L__BB0_12;
	add.s32 	%r32, %r38, %r3;
	mul.wide.u32 	%rd58, %r32, 4;
	add.s64 	%rd59, %rd2, %rd58;
	ld.global.f32 	%f57, [%rd59];
	mad.lo.s32 	%r33, %r38, %r18, %r2;
	mul.wide.s32 	%rd60, %r33, 4;
	add.s64 	%rd61, %rd1, %rd60;
	ld.global.f32 	%f58, [%rd61];
	fma.rn.f32 	%f66, %f57, %f58, %f66;
$L__BB0_12:
	ld.param.u64 	%rd65, [_Z9matMulGPUPKfS0_Pfi_param_2];
	add.s32 	%r34, %r3, %r2;
	cvta.to.global.u64 	%rd62, %rd65;
	mul.wide.s32 	%rd63, %r34, 4;
	add.s64 	%rd64, %rd62, %rd63;
	st.global.f32 	[%rd64], %f66;
$L__BB0_13:
	ret;

}


// ===== COMPILED SASS (sm_100) =====

	.target	sm_100

	.elftype	@"ET_EXEC"


//--------------------- .note.nv.tkinfo           --------------------------
	.section	.note.nv.tkinfo,"",@"SHT_NOTE"
	.sectionflags	@"SHF_NOTE_NV_TKINFO"
	.tkinfo
        /*0018*/ 	.word	0x00000002
        /*0030*/ 	.string	""
        /*0030*/ 	.string	"ptxas"
        /*0030*/ 	.string	"Cuda compilation tools, release 13.0, V13.0.88"
        /*0030*/ 	.string	"Build cuda_13.0.r13.0/compiler.36424714_0"
        /*0030*/ 	.string	"-arch sm_100 -m 64 "



//--------------------- .note.nv.cuinfo           --------------------------
	.section	.note.nv.cuinfo,"",@"SHT_NOTE"
	.sectionflags	@"SHF_NOTE_NV_CUINFO"
        /*0018*/ 	.short	0x0002
        /*001a*/ 	.short	0x0064
        /*001c*/ 	.short	0x0082
	.zero		2


//--------------------- .nv.info                  --------------------------
	.section	.nv.info,"",@"SHT_CUDA_INFO"
	.align	4


	//----- nvinfo : EIATTR_REGCOUNT
	.align		4
        /*0000*/ 	.byte	0x04, 0x2f
        /*0002*/ 	.short	(.L_1 - .L_0)
	.align		4
.L_0:
        /*0004*/ 	.word	index@(_Z9matMulGPUPKfS0_Pfi)
        /*0008*/ 	.word	0x0000001e


	//----- nvinfo : EIATTR_FRAME_SIZE
	.align		4
.L_1:
        /*000c*/ 	.byte	0x04, 0x11
        /*000e*/ 	.short	(.L_3 - .L_2)
	.align		4
.L_2:
        /*0010*/ 	.word	index@(_Z9matMulGPUPKfS0_Pfi)
        /*0014*/ 	.word	0x00000000


	//----- nvinfo : EIATTR_MIN_STACK_SIZE
	.align		4
.L_3:
        /*0018*/ 	.byte	0x04, 0x12
        /*001a*/ 	.short	(.L_5 - .L_4)
	.align		4
.L_4:
        /*001c*/ 	.word	index@(_Z9matMulGPUPKfS0_Pfi)
        /*0020*/ 	.word	0x00000000
.L_5:


//--------------------- .nv.compat                --------------------------
	.section	.nv.compat,"",@"SHT_CUDA_COMPAT_INFO"
	.align	4
        /*0000*/ 	.byte	0x02, 0x09, 0x00, 0x00, 0x02, 0x02, 0x01, 0x00, 0x02, 0x05, 0x05, 0x00, 0x03, 0x07, 0x01, 0x01
        /*0010*/ 	.byte	0x02, 0x03, 0x00, 0x00, 0x02, 0x06, 0x01, 0x00, 0x04, 0x0b, 0x08, 0x00, 0x09, 0x00, 0x00, 0x00
        /*0020*/ 	.byte	0x00, 0x00, 0x00, 0x00


//--------------------- .nv.info._Z9matMulGPUPKfS0_Pfi --------------------------
	.section	.nv.info._Z9matMulGPUPKfS0_Pfi,"",@"SHT_CUDA_INFO"
	.sectionflags	@""
	.align	4


	//----- nvinfo : EIATTR_CUDA_API_VERSION
	.align		4
        /*0000*/ 	.byte	0x04, 0x37
        /*0002*/ 	.short	(.L_7 - .L_6)
.L_6:
        /*0004*/ 	.word	0x00000082


	//----- nvinfo : EIATTR_KPARAM_INFO
	.align		4
.L_7:
        /*0008*/ 	.byte	0x04, 0x17
        /*000a*/ 	.short	(.L_9 - .L_8)
.L_8:
        /*000c*/ 	.word	0x00000000
        /*0010*/ 	.short	0x0003
        /*0012*/ 	.short	0x0018
        /*0014*/ 	.byte	0x00, 0xf0, 0x11, 0x00


	//----- nvinfo : EIATTR_KPARAM_INFO
	.align		4
.L_9:
        /*0018*/ 	.byte	0x04, 0x17
        /*001a*/ 	.short	(.L_11 - .L_10)
.L_10:
        /*001c*/ 	.word	0x00000000
        /*0020*/ 	.short	0x0002
        /*0022*/ 	.short	0x0010
        /*0024*/ 	.byte	0x00, 0xf5, 0x21, 0x00


	//----- nvinfo : EIATTR_KPARAM_INFO
	.align		4
.L_11:
        /*0028*/ 	.byte	0x04, 0x17
        /*002a*/ 	.short	(.L_13 - .L_12)
.L_12:
        /*002c*/ 	.word	0x00000000
        /*0030*/ 	.short	0x0001
        /*0032*/ 	.short	0x0008
        /*0034*/ 	.byte	0x00, 0xf5, 0x21, 0x00


	//----- nvinfo : EIATTR_KPARAM_INFO
	.align		4
.L_13:
        /*0038*/ 	.byte	0x04, 0x17
        /*003a*/ 	.short	(.L_15 - .L_14)
.L_14:
        /*003c*/ 	.word	0x00000000
        /*0040*/ 	.short	0x0000
        /*0042*/ 	.short	0x0000
        /*0044*/ 	.byte	0x00, 0xf5, 0x21, 0x00


	//----- nvinfo : EIATTR_SPARSE_MMA_MASK
	.align		4
.L_15:
        /*0048*/ 	.byte	0x03, 0x50
        /*004a*/ 	.short	0x0000


	//----- nvinfo : EIATTR_MAXREG_COUNT
	.align		4
        /*004c*/ 	.byte	0x03, 0x1b
        /*004e*/ 	.short	0x00ff


	//----- nvinfo : EIATTR_MERCURY_ISA_VERSION
	.align		4
        /*0050*/ 	.byte	0x03, 0x5f
        /*0052*/ 	.short	0x0101


	//----- nvinfo : EIATTR_VRC_CTA_INIT_COUNT
	.align		4
        /*0054*/ 	.byte	0x02, 0x4a
	.zero		1
	.zero		1


	//----- nvinfo : EIATTR_EXIT_INSTR_OFFSETS
	.align		4
        /*0058*/ 	.byte	0x04, 0x1c
        /*005a*/ 	.short	(.L_17 - .L_16)


	//   ....[0]....
.L_16:
        /*005c*/ 	.word	0x000000c0


	//   ....[1]....
        /*0060*/ 	.word	0x00000a90


	//----- nvinfo : EIATTR_CBANK_PARAM_SIZE
	.align		4
.L_17:
        /*0064*/ 	.byte	0x03, 0x19
        /*0066*/ 	.short	0x001c


	//----- nvinfo : EIATTR_PARAM_CBANK
	.align		4
        /*0068*/ 	.byte	0x04, 0x0a
        /*006a*/ 	.short	(.L_19 - .L_18)
	.align		4
.L_18:
        /*006c*/ 	.word	index@(.nv.constant0._Z9matMulGPUPKfS0_Pfi)
        /*0070*/ 	.short	0x0380
        /*0072*/ 	.short	0x001c


	//----- nvinfo : EIATTR_SW_WAR
	.align		4
.L_19:
        /*0074*/ 	.byte	0x04, 0x36
        /*0076*/ 	.short	(.L_21 - .L_20)
.L_20:
        /*0078*/ 	.word	0x00000008
.L_21:


//--------------------- .nv.callgraph             --------------------------
	.section	.nv.callgraph,"",@"SHT_CUDA_CALLGRAPH"
	.align	4
	.sectionentsize	8
	.align		4
        /*0000*/ 	.word	0x00000000
	.align		4
        /*0004*/ 	.word	0xffffffff
	.align		4
        /*0008*/ 	.word	0x00000000
	.align		4
        /*000c*/ 	.word	0xfffffffe
	.align		4
        /*0010*/ 	.word	0x00000000
	.align		4
        /*0014*/ 	.word	0xfffffffd
	.align		4
        /*0018*/ 	.word	0x00000000
	.align		4
        /*001c*/ 	.word	0xfffffffc


//--------------------- .text._Z9matMulGPUPKfS0_Pfi --------------------------
	.section	.text._Z9matMulGPUPKfS0_Pfi,"ax",@progbits
	.align	128
        .global         _Z9matMulGPUPKfS0_Pfi
        .type           _Z9matMulGPUPKfS0_Pfi,@function
        .size           _Z9matMulGPUPKfS0_Pfi,(.L_x_5 - _Z9matMulGPUPKfS0_Pfi)
        .other          _Z9matMulGPUPKfS0_Pfi,@"STO_CUDA_ENTRY STV_DEFAULT"
_Z9matMulGPUPKfS0_Pfi:
.text._Z9matMulGPUPKfS0_Pfi:
[----:B------:R-:W-:Y:S01]  /*0000*/  LDC R1, c[0x0][0x37c] ;  /* 0x0000df00ff017b82 */ /* 0x000fe20000000800 */
[----:B------:R-:W0:Y:S07]  /*0010*/  S2R R0, SR_TID.Y ;  /* 0x0000000000007919 */ /* 0x000e2e0000002200 */
[----:B------:R-:W0:Y:S01]  /*0020*/  S2UR UR4, SR_CTAID.Y ;  /* 0x00000000000479c3 */ /* 0x000e220000002600 */
[----:B------:R-:W1:Y:S01]  /*0030*/  LDCU UR20, c[0x0][0x398] ;  /* 0x00007300ff1477ac */ /* 0x000e620008000800 */
[----:B------:R-:W2:Y:S06]  /*0040*/  S2R R3, SR_TID.X ;  /* 0x0000000000037919 */ /* 0x000eac0000002100 */
[----:B------:R-:W0:Y:S08]  /*0050*/  LDC R13, c[0x0][0x364] ;  /* 0x0000d900ff0d7b82 */ /* 0x000e300000000800 */
[----:B------:R-:W2:Y:S08]  /*0060*/  S2UR UR5, SR_CTAID.X ;  /* 0x00000000000579c3 */ /* 0x000eb00000002500 */
[----:B------:R-:W2:Y:S01]  /*0070*/  LDC R2, c[0x0][0x360] ;  /* 0x0000d800ff027b82 */ /* 0x000ea20000000800 */
[----:B0-----:R-:W-:-:S02]  /*0080*/  IMAD R13, R13, UR4, R0 ;  /* 0x000000040d0d7c24 */ /* 0x001fc4000f8e0200 */
[----:B--2---:R-:W-:-:S05]  /*0090*/  IMAD R0, R2, UR5, R3 ;  /* 0x0000000502007c24 */ /* 0x004fca000f8e0203 */
[----:B------:R-:W-:-:S04]  /*00a0*/  VIMNMX R2, PT, PT, R13, R0, !PT ;  /* 0x000000000d027248 */ /* 0x000fc80007fe0100 */
[----:B-1----:R-:W-:-:S13]  /*00b0*/  ISETP.GE.AND P0, PT, R2, UR20, PT ;  /* 0x0000001402007c0c */ /* 0x002fda000bf06270 */
[----:B------:R-:W-:Y:S05]  /*00c0*/  @P0 EXIT ;  /* 0x000000000000094d */ /* 0x000fea0003800000 */
[----:B------:R-:W-:Y:S01]  /*00d0*/  UISETP.GE.U32.AND UP0, UPT, UR20, 0x8, UPT ;  /* 0x000000081400788c */ /* 0x000fe2000bf06070 */
[----:B------:R-:W-:Y:S02]  /*00e0*/  HFMA2 R12, -RZ, RZ, 0, 0 ;  /* 0x00000000ff0c7431 */ /* 0x000fe400000001ff */
[----:B------:R-:W-:Y:S01]  /*00f0*/  IMAD R13, R13, UR20, RZ ;  /* 0x000000140d0d7c24 */ /* 0x000fe2000f8e02ff */
[----:B------:R-:W-:Y:S01]  /*0100*/  UMOV UR4, URZ ;  /* 0x000000ff00047c82 */ /* 0x000fe20008000000 */
[----:B------:R-:W0:Y:S04]  /*0110*/  LDCU.64 UR18, c[0x0][0x358] ;  /* 0x00006b00ff1277ac */ /* 0x000e280008000a00 */
[----:B------:R-:W-:Y:S05]  /*0120*/  BRA.U !UP0, `(.L_x_0) ;  /* 0x0000000508047547 */ /* 0x000fea000b800000 */
[----:B------:R-:W1:Y:S01]  /*0130*/  LDCU.128 UR24, c[0x0][0x380] ;  /* 0x00007000ff1877ac */ /* 0x000e620008000c00 */
[----:B------:R-:W-:Y:S02]  /*0140*/  MOV R12, RZ ;  /* 0x000000ff000c7202 */ /* 0x000fe40000000f00 */
[----:B------:R-:W-:Y:S01]  /*0150*/  MOV R14, R0 ;  /* 0x00000000000e7202 */ /* 0x000fe20000000f00 */
[----:B------:R-:W-:-:S04]  /*0160*/  ULOP3.LUT UR4, UR20, 0x7ffffff8, URZ, 0xc0, !UPT ;  /* 0x7ffffff814047892 */ /* 0x000fc8000f8ec0ff */
[----:B------:R-:W-:Y:S01]  /*0170*/  UIADD3 UR5, UPT, UPT, -UR4, URZ, URZ ;  /* 0x000000ff04057290 */ /* 0x000fe2000fffe1ff */
[----:B-1----:R-:W-:Y:S01]  /*0180*/  MOV R2, UR24 ;  /* 0x0000001800027c02 */ /* 0x002fe20008000f00 */
[----:B------:R-:W-:Y:S01]  /*0190*/  UIMAD.WIDE UR6, UR20, 0x8, UR26 ;  /* 0x00000008140678a5 */ /* 0x000fe2000f8e021a */
[----:B------:R-:W-:Y:S01]  /*01a0*/  MOV R3, UR25 ;  /* 0x0000001900037c02 */ /* 0x000fe20008000f00 */
[----:B------:R-:W-:Y:S02]  /*01b0*/  UIMAD.WIDE UR8, UR20, 0xc, UR26 ;  /* 0x0000000c140878a5 */ /* 0x000fe4000f8e021a */
[----:B------:R-:W-:Y:S01]  /*01c0*/  UIMAD.WIDE UR10, UR20, 0x10, UR26 ;  /* 0x00000010140a78a5 */ /* 0x000fe2000f8e021a */
[----:B------:R-:W-:Y:S01]  /*01d0*/  IMAD.WIDE.U32 R2, R13, 0x4, R2 ;  /* 0x000000040d027825 */ /* 0x000fe200078e0002 */
[----:B------:R-:W-:Y:S02]  /*01e0*/  UIMAD.WIDE UR12, UR20, 0x14, UR26 ;  /* 0x00000014140c78a5 */ /* 0x000fe4000f8e021a */
[----:B------:R-:W-:Y:S01]  /*01f0*/  UIMAD.WIDE UR14, UR20, 0x18, UR26 ;  /* 0x00000018140e78a5 */ /* 0x000fe2000f8e021a */
[----:B------:R-:W-:Y:S01]  /*0200*/  IADD3 R2, P0, PT, R2, 0x10, RZ ;  /* 0x0000001002027810 */ /* 0x000fe20007f1e0ff */
[----:B------:R-:W-:-:S03]  /*0210*/  UIMAD.WIDE UR16, UR20, 0x1c, UR26 ;  /* 0x0000001c141078a5 */ /* 0x000fc6000f8e021a */
[----:B------:R-:W-:-:S09]  /*0220*/  IADD3.X R3, PT, PT, RZ, R3, RZ, P0, !PT ;  /* 0x00000003ff037210 */ /* 0x000fd200007fe4ff */
.L_x_1:
[----:B------:R-:W-:Y:S01]  /*0230*/  UIMAD.WIDE UR22, UR20, 0x4, UR26 ;  /* 0x00000004141678a5 */ /* 0x000fe2000f8e021a */
[----:B------:R-:W-:Y:S02]  /*0240*/  IMAD.MOV.U32 R23, RZ, RZ, 0x4 ;  /* 0x00000004ff177424 */ /* 0x000fe400078e00ff */
[----:B------:R-:W-:Y:S01]  /*0250*/  HFMA2 R11, -RZ, RZ, 0, 2.384185791015625e-07 ;  /* 0x00000004ff0b7431 */ /* 0x000fe200000001ff */
[----:B------:R-:W-:Y:S01]  /*0260*/  MOV R25, 0x4 ;  /* 0x0000000400197802 */ /* 0x000fe20000000f00 */
[----:B0-----:R-:W2:Y:S01]  /*0270*/  LDG.E R21, desc[UR18][R2.64+-0x10] ;  /* 0xfffff01202157981 */ /* 0x001ea2000c1e1900 */
[C---:B------:R-:W-:Y:S01]  /*0280*/  IMAD.WIDE R22, R14.reuse, R23, UR26 ;  /* 0x0000001a0e167e25 */ /* 0x040fe2000f8e0217 */
[----:B------:R-:W-:Y:S02]  /*0290*/  MOV R8, UR22 ;  /* 0x0000001600087c02 */ /* 0x000fe40008000f00 */
[----:B------:R-:W-:Y:S01]  /*02a0*/  MOV R9, UR23 ;  /* 0x0000001700097c02 */ /* 0x000fe20008000f00 */
[----:B------:R-:W3:Y:S02]  /*02b0*/  LDG.E R19, desc[UR18][R2.64+-0xc] ;  /* 0xfffff41202137981 */ /* 0x000ee4000c1e1900 */
[----:B------:R-:W-:-:S02]  /*02c0*/  IMAD.WIDE R8, R14, 0x4, R8 ;  /* 0x000000040e087825 */ /* 0x000fc400078e0208 */
[----:B------:R-:W2:Y:S01]  /*02d0*/  LDG.E R22, desc[UR18][R22.64] ;  /* 0x0000001216167981 */ /* 0x000ea2000c1e1900 */
[----:B------:R-:W-:Y:S01]  /*02e0*/  MOV R5, 0x4 ;  /* 0x0000000400057802 */ /* 0x000fe20000000f00 */
[C---:B------:R-:W-:Y:S02]  /*02f0*/  IMAD.WIDE R24, R14.reuse, R25, UR6 ;  /* 0x000000060e187e25 */ /* 0x040fe4000f8e0219 */
[----:B------:R0:W3:Y:S02]  /*0300*/  LDG.E R20, desc[UR18][R8.64] ;  /* 0x0000001208147981 */ /* 0x0000e4000c1e1900 */
[----:B------:R-:W-:Y:S02]  /*0310*/  IMAD.WIDE R10, R14, R11, UR8 ;  /* 0x000000080e0a7e25 */ /* 0x000fe4000f8e020b */
[----:B------:R-:W4:Y:S04]  /*0320*/  LDG.E R18, desc[UR18][R24.64] ;  /* 0x0000001218127981 */ /* 0x000f28000c1e1900 */
[----:B------:R-:W4:Y:S01]  /*0330*/  LDG.E R17, desc[UR18][R2.64+-0x8] ;  /* 0xfffff81202117981 */ /* 0x000f22000c1e1900 */
[----:B0-----:R-:W-:-:S02]  /*0340*/  HFMA2 R9, -RZ, RZ, 0, 2.384185791015625e-07 ;  /* 0x00000004ff097431 */ /* 0x001fc400000001ff */
[----:B------:R-:W-:Y:S01]  /*0350*/  IMAD.MOV.U32 R7, RZ, RZ, 0x4 ;  /* 0x00000004ff077424 */ /* 0x000fe200078e00ff */
[----:B------:R0:W5:Y:S01]  /*0360*/  LDG.E R16, desc[UR18][R10.64] ;  /* 0x000000120a107981 */ /* 0x000162000c1e1900 */
[----:B------:R-:W-:-:S03]  /*0370*/  IMAD.WIDE R4, R14, R5, UR10 ;  /* 0x0000000a0e047e25 */ /* 0x000fc6000f8e0205 */
[----:B------:R-:W5:Y:S01]  /*0380*/  LDG.E R15, desc[UR18][R2.64+-0x4] ;  /* 0xfffffc12020f7981 */ /* 0x000f62000c1e1900 */
[C---:B------:R-:W-:Y:S01]  /*0390*/  IMAD.WIDE R6, R14.reuse, R7, UR12 ;  /* 0x0000000c0e067e25 */ /* 0x040fe2000f8e0207 */
[----:B------:R-:W-:Y:S02]  /*03a0*/  MOV R27, 0x4 ;  /* 0x00000004001b7802 */ /* 0x000fe40000000f00 */
[----:B------:R1:W5:Y:S01]  /*03b0*/  LDG.E R4, desc[UR18][R4.64] ;  /* 0x0000001204047981 */ /* 0x000362000c1e1900 */
[----:B------:R-:W-:-:S03]  /*03c0*/  IMAD.WIDE R8, R14, R9, UR14 ;  /* 0x0000000e0e087e25 */ /* 0x000fc6000f8e0209 */
[----:B------:R-:W5:Y:S01]  /*03d0*/  LDG.E R23, desc[UR18][R2.64] ;  /* 0x0000001202177981 */ /* 0x000f62000c1e1900 */
[----:B0-----:R-:W-:-:S03]  /*03e0*/  IMAD.WIDE R10, R14, R27, UR16 ;  /* 0x000000100e0a7e25 */ /* 0x001fc6000f8e021b */
[----:B------:R-:W5:Y:S04]  /*03f0*/  LDG.E R7, desc[UR18][R6.64] ;  /* 0x0000001206077981 */ /* 0x000f68000c1e1900 */
[----:B------:R-:W5:Y:S04]  /*0400*/  LDG.E R24, desc[UR18][R2.64+0x4] ;  /* 0x0000041202187981 */ /* 0x000f68000c1e1900 */
[----:B------:R-:W5:Y:S04]  /*0410*/  LDG.E R8, desc[UR18][R8.64] ;  /* 0x0000001208087981 */ /* 0x000f68000c1e1900 */
[----:B------:R-:W5:Y:S04]  /*0420*/  LDG.E R25, desc[UR18][R2.64+0x8] ;  /* 0x0000081202197981 */ /* 0x000f68000c1e1900 */
[----:B------:R-:W5:Y:S04]  /*0430*/  LDG.E R10, desc[UR18][R10.64] ;  /* 0x000000120a0a7981 */ /* 0x000f68000c1e1900 */
[----:B------:R0:W5:Y:S01]  /*0440*/  LDG.E R27, desc[UR18][R2.64+0xc] ;  /* 0x00000c12021b7981 */ /* 0x000162000c1e1900 */
[----:B------:R-:W-:-:S04]  /*0450*/  UIADD3 UR5, UPT, UPT, UR5, 0x8, URZ ;  /* 0x0000000805057890 */ /* 0x000fc8000fffe0ff */
[----:B------:R-:W-:Y:S01]  /*0460*/  UISETP.NE.AND UP0, UPT, UR5, URZ, UPT ;  /* 0x000000ff0500728c */ /* 0x000fe2000bf05270 */
[----:B-1----:R-:W-:Y:S02]  /*0470*/  MOV R5, UR20 ;  /* 0x0000001400057c02 */ /* 0x002fe40008000f00 */
[----:B0-----:R-:W-:Y:S02]  /*0480*/  IADD3 R2, P0, PT, R2, 0x20, RZ ;  /* 0x0000002002027810 */ /* 0x001fe40007f1e0ff */
[----:B------:R-:W-:Y:S02]  /*0490*/  LEA R14, R5, R14, 0x3 ;  /* 0x0000000e050e7211 */ /* 0x000fe400078e18ff */
[----:B------:R-:W-:Y:S01]  /*04a0*/  IADD3.X R3, PT, PT, RZ, R3, RZ, P0, !PT ;  /* 0x00000003ff037210 */ /* 0x000fe200007fe4ff */
[----:B--2---:R-:W-:-:S04]  /*04b0*/  FFMA R22, R21, R22, R12 ;  /* 0x0000001615167223 */ /* 0x004fc8000000000c */
[----:B---3--:R-:W-:-:S04]  /*04c0*/  FFMA R20, R19, R20, R22 ;  /* 0x0000001413147223 */ /* 0x008fc80000000016 */
[----:B----4-:R-:W-:-:S04]  /*04d0*/  FFMA R18, R17, R18, R20 ;  /* 0x0000001211127223 */ /* 0x010fc80000000014 */
[----:B-----5:R-:W-:-:S04]  /*04e0*/  FFMA R16, R15, R16, R18 ;  /* 0x000000100f107223 */ /* 0x020fc80000000012 */
[----:B------:R-:W-:-:S04]  /*04f0*/  FFMA R23, R23, R4, R16 ;  /* 0x0000000417177223 */ /* 0x000fc80000000010 */
[----:B------:R-:W-:-:S04]  /*0500*/  FFMA R24, R24, R7, R23 ;  /* 0x0000000718187223 */ /* 0x000fc80000000017 */
[----:B------:R-:W-:-:S04]  /*0510*/  FFMA R8, R25, R8, R24 ;  /* 0x0000000819087223 */ /* 0x000fc80000000018 */
[----:B------:R-:W-:Y:S01]  /*0520*/  FFMA R12, R27, R10, R8 ;  /* 0x0000000a1b0c7223 */ /* 0x000fe20000000008 */
[----:B------:R-:W-:Y:S06]  /*0530*/  BRA.U UP0, `(.L_x_1) ;  /* 0xfffffffd003c7547 */ /* 0x000fec000b83ffff */
.L_x_0:
[----:B------:R-:W-:-:S04]  /*0540*/  ULOP3.LUT UR6, UR20, 0x7, URZ, 0xc0, !UPT ;  /* 0x0000000714067892 */ /* 0x000fc8000f8ec0ff */
[----:B------:R-:W-:-:S09]  /*0550*/  UISETP.NE.AND UP0, UPT, UR6, URZ, UPT ;  /* 0x000000ff0600728c */ /* 0x000fd2000bf05270 */
[----:B------:R-:W-:Y:S05]  /*0560*/  BRA.U !UP0, `(.L_x_2) ;  /* 0x0000000508387547 */ /* 0x000fea000b800000 */
[----:B------:R-:W-:Y:S02]  /*0570*/  UISETP.GE.U32.AND UP0, UPT, UR6, 0x4, UPT ;  /* 0x000000040600788c */ /* 0x000fe4000bf06070 */
[----:B------:R-:W-:-:S04]  /*0580*/  ULOP3.LUT UR5, UR20, 0x3, URZ, 0xc0, !UPT ;  /* 0x0000000314057892 */ /* 0x000fc8000f8ec0ff */
[----:B------:R-:W-:-:S03]  /*0590*/  UISETP.NE.AND UP1, UPT, UR5, URZ, UPT ;  /* 0x000000ff0500728c */ /* 0x000fc6000bf25270 */
[----:B------:R-:W-:Y:S08]  /*05a0*/  BRA.U !UP0, `(.L_x_3) ;  /* 0x00000001087c7547 */ /* 0x000ff0000b800000 */
[----:B------:R-:W1:Y:S01]  /*05b0*/  LDC.64 R6, c[0x0][0x388] ;  /* 0x0000e200ff067b82 */ /* 0x000e620000000a00 */
[----:B------:R-:W2:Y:S01]  /*05c0*/  LDCU.64 UR6, c[0x0][0x380] ;  /* 0x00007000ff0677ac */ /* 0x000ea20008000a00 */
[----:B------:R-:W-:Y:S01]  /*05d0*/  IMAD.U32 R9, RZ, RZ, UR4 ;  /* 0x00000004ff097e24 */ /* 0x000fe2000f8e00ff */
[C---:B------:R-:W-:Y:S02]  /*05e0*/  IADD3 R3, PT, PT, R13.reuse, UR4, RZ ;  /* 0x000000040d037c10 */ /* 0x040fe4000fffe0ff */
[----:B------:R-:W-:Y:S01]  /*05f0*/  IADD3 R10, P0, PT, R13, UR4, RZ ;  /* 0x000000040d0a7c10 */ /* 0x000fe2000ff1e0ff */
[----:B------:R-:W-:Y:S01]  /*0600*/  IMAD R9, R9, UR20, R0 ;  /* 0x0000001409097c24 */ /* 0x000fe2000f8e0200 */
[----:B------:R-:W-:Y:S01]  /*0610*/  MOV R11, UR20 ;  /* 0x00000014000b7c02 */ /* 0x000fe20008000f00 */
[----:B------:R-:W3:Y:S01]  /*0620*/  LDC.64 R4, c[0x0][0x380] ;  /* 0x0000e000ff047b82 */ /* 0x000ee20000000a00 */
[----:B------:R-:W-:Y:S01]  /*0630*/  MOV R15, UR20 ;  /* 0x00000014000f7c02 */ /* 0x000fe20008000f00 */
[----:B-1----:R-:W-:Y:S01]  /*0640*/  IMAD.WIDE R6, R9, 0x4, R6 ;  /* 0x0000000409067825 */ /* 0x002fe200078e0206 */
[----:B------:R-:W-:-:S05]  /*0650*/  MOV R9, UR20 ;  /* 0x0000001400097c02 */ /* 0x000fca0008000f00 */
[----:B------:R-:W-:Y:S02]  /*0660*/  IMAD.WIDE R8, R9, 0x4, R6 ;  /* 0x0000000409087825 */ /* 0x000fe400078e0206 */
[----:B0-----:R-:W4:Y:S02]  /*0670*/  LDG.E R6, desc[UR18][R6.64] ;  /* 0x0000001206067981 */ /* 0x001f24000c1e1900 */
[----:B---3--:R-:W-:Y:S01]  /*0680*/  IMAD.WIDE.U32 R4, R3, 0x4, R4 ;  /* 0x0000000403047825 */ /* 0x008fe200078e0004 */
[----:B------:R-:W-:Y:S01]  /*0690*/  IADD3.X R3, PT, PT, RZ, RZ, RZ, P0, !PT ;  /* 0x000000ffff037210 */ /* 0x000fe200007fe4ff */
[----:B------:R-:W3:Y:S01]  /*06a0*/  LDG.E R17, desc[UR18][R8.64] ;  /* 0x0000001208117981 */ /* 0x000ee2000c1e1900 */
[----:B--2---:R-:W-:-:S03]  /*06b0*/  LEA R2, P0, R10, UR6, 0x2 ;  /* 0x000000060a027c11 */ /* 0x004fc6000f8010ff */
[----:B------:R-:W4:Y:S01]  /*06c0*/  LDG.E R5, desc[UR18][R4.64] ;  /* 0x0000001204057981 */ /* 0x000f22000c1e1900 */
[----:B------:R-:W-:Y:S01]  /*06d0*/  LEA.HI.X R3, R10, UR7, R3, 0x2, P0 ;  /* 0x000000070a037c11 */ /* 0x000fe200080f1403 */
[----:B------:R-:W-:-:S04]  /*06e0*/  IMAD.WIDE R10, R11, 0x4, R8 ;  /* 0x000000040b0a7825 */ /* 0x000fc800078e0208 */
[----:B------:R-:W3:Y:S01]  /*06f0*/  LDG.E R16, desc[UR18][R2.64+0x4] ;  /* 0x0000041202107981 */ /* 0x000ee2000c1e1900 */
[----:B------:R-:W-:-:S03]  /*0700*/  IMAD.WIDE R14, R15, 0x4, R10 ;  /* 0x000000040f0e7825 */ /* 0x000fc600078e020a */
[----:B------:R-:W2:Y:S04]  /*0710*/  LDG.E R19, desc[UR18][R10.64] ;  /* 0x000000120a137981 */ /* 0x000ea8000c1e1900 */
[----:B------:R-:W2:Y:S04]  /*0720*/  LDG.E R18, desc[UR18][R2.64+0x8] ;  /* 0x0000081202127981 */ /* 0x000ea8000c1e1900 */
[----:B------:R-:W5:Y:S04]  /*0730*/  LDG.E R20, desc[UR18][R2.64+0xc] ;  /* 0x00000c1202147981 */ /* 0x000f68000c1e1900 */
[----:B------:R-:W5:Y:S01]  /*0740*/  LDG.E R14, desc[UR18][R14.64] ;  /* 0x000000120e0e7981 */ /* 0x000f62000c1e1900 */
[----:B------:R-:W-:Y:S01]  /*0750*/  UIADD3 UR4, UPT, UPT, UR4, 0x4, URZ ;  /* 0x0000000404047890 */ /* 0x000fe2000fffe0ff */
[----:B----4-:R-:W-:-:S04]  /*0760*/  FFMA R5, R5, R6, R12 ;  /* 0x0000000605057223 */ /* 0x010fc8000000000c */
[----:B---3--:R-:W-:-:S04]  /*0770*/  FFMA R5, R16, R17, R5 ;  /* 0x0000001110057223 */ /* 0x008fc80000000005 */
[----:B--2---:R-:W-:-:S04]  /*0780*/  FFMA R5, R18, R19, R5 ;  /* 0x0000001312057223 */ /* 0x004fc80000000005 */
[----:B-----5:R-:W-:-:S07]  /*0790*/  FFMA R12, R20, R14, R5 ;  /* 0x0000000e140c7223 */ /* 0x020fce0000000005 */
.L_x_3:
[----:B------:R-:W-:Y:S05]  /*07a0*/  BRA.U !UP1, `(.L_x_2) ;  /* 0x0000000109a87547 */ /* 0x000fea000b800000 */
[----:B------:R-:W-:Y:S01]  /*07b0*/  UISETP.NE.AND UP0, UPT, UR5, 0x1, UPT ;  /* 0x000000010500788c */ /* 0x000fe2000bf05270 */
[----:B------:R-:W-:Y:S01]  /*07c0*/  MOV R7, UR4 ;  /* 0x0000000400077c02 */ /* 0x000fe20008000f00 */
[----:B------:R-:W-:Y:S02]  /*07d0*/  ULOP3.LUT UR5, UR20, 0x1, URZ, 0xc0, !UPT ;  /* 0x0000000114057892 */ /* 0x000fe4000f8ec0ff */
[----:B------:R-:W-:Y:S02]  /*07e0*/  MOV R15, UR20 ;  /* 0x00000014000f7c02 */ /* 0x000fe40008000f00 */
[----:B------:R-:W-:Y:S01]  /*07f0*/  UISETP.NE.U32.AND UP1, UPT, UR5, 0x1, UPT ;  /* 0x000000010500788c */ /* 0x000fe2000bf25070 */
[----:B------:R-:W-:-:S04]  /*0800*/  PLOP3.LUT P1, PT, PT, PT, UP0, 0x80, 0x8 ;  /* 0x000000000008781c */ /* 0x000fc80003f2f008 */
[----:B------:R-:W1:Y:S01]  /*0810*/  @UP0 LDCU.128 UR8, c[0x0][0x380] ;  /* 0x00007000ff0807ac */ /* 0x000e620008000c00 */
[----:B------:R-:W-:Y:S01]  /*0820*/  PLOP3.LUT P0, PT, PT, PT, UP1, 0x80, 0x8 ;  /* 0x000000000008781c */ /* 0x000fe20003f0f018 */
[----:B------:R-:W2:Y:S04]  /*0830*/  @UP0 LDCU.64 UR6, c[0x0][0x380] ;  /* 0x00007000ff0607ac */ /* 0x000ea80008000a00 */
[----:B------:R-:W3:Y:S03]  /*0840*/  @!UP1 LDCU.128 UR12, c[0x0][0x380] ;  /* 0x00007000ff0c97ac */ /* 0x000ee60008000c00 */
[C---:B------:R-:W-:Y:S02]  /*0850*/  @P1 IADD3 R3, PT, PT, R13.reuse, UR4, RZ ;  /* 0x000000040d031c10 */ /* 0x040fe4000fffe0ff */
[----:B------:R-:W-:Y:S01]  /*0860*/  @P1 IADD3 R6, P2, PT, R13, UR4, RZ ;  /* 0x000000040d061c10 */ /* 0x000fe2000ff5e0ff */
[----:B------:R-:W-:Y:S01]  /*0870*/  @UP0 UIADD3 UR4, UPT, UPT, UR4, 0x2, URZ ;  /* 0x0000000204040890 */ /* 0x000fe2000fffe0ff */
[----:B-1----:R-:W-:Y:S01]  /*0880*/  MOV R11, UR9 ;  /* 0x00000009000b7c02 */ /* 0x002fe20008000f00 */
[----:B------:R-:W-:Y:S01]  /*0890*/  IMAD.U32 R10, RZ, RZ, UR8 ;  /* 0x00000008ff0a7e24 */ /* 0x000fe2000f8e00ff */
[----:B------:R-:W-:-:S02]  /*08a0*/  MOV R4, UR10 ;  /* 0x0000000a00047c02 */ /* 0x000fc40008000f00 */
[----:B------:R-:W-:Y:S01]  /*08b0*/  MOV R5, UR11 ;  /* 0x0000000b00057c02 */ /* 0x000fe20008000f00 */
[----:B------:R-:W-:-:S04]  /*08c0*/  @P1 IMAD.WIDE.U32 R10, R3, 0x4, R10 ;  /* 0x00000004030a1825 */ /* 0x000fc800078e000a */
[----:B------:R-:W-:Y:S01]  /*08d0*/  @P1 IMAD R3, R7, UR20, R0 ;  /* 0x0000001407031c24 */ /* 0x000fe2000f8e0200 */
[----:B------:R-:W-:Y:S01]  /*08e0*/  @P1 IADD3.X R7, PT, PT, RZ, RZ, RZ, P2, !PT ;  /* 0x000000ffff071210 */ /* 0x000fe200017fe4ff */
[----:B------:R-:W-:Y:S01]  /*08f0*/  IMAD.U32 R19, RZ, RZ, UR4 ;  /* 0x00000004ff137e24 */ /* 0x000fe2000f8e00ff */
[C---:B--2---:R-:W-:Y:S01]  /*0900*/  @P1 LEA R2, P2, R6.reuse, UR6, 0x2 ;  /* 0x0000000606021c11 */ /* 0x044fe2000f8410ff */
[----:B------:R-:W-:Y:S01]  /*0910*/  @P1 IMAD.WIDE R4, R3, 0x4, R4 ;  /* 0x0000000403041825 */ /* 0x000fe200078e0204 */
[----:B------:R-:W-:Y:S01]  /*0920*/  @!P0 IADD3 R17, PT, PT, R13, UR4, RZ ;  /* 0x000000040d118c10 */ /* 0x000fe2000fffe0ff */
[----:B0-----:R-:W2:Y:S01]  /*0930*/  @P1 LDG.E R11, desc[UR18][R10.64] ;  /* 0x000000120a0b1981 */ /* 0x001ea2000c1e1900 */
[----:B------:R-:W-:Y:S01]  /*0940*/  @P1 LEA.HI.X R3, R6, UR7, R7, 0x2, P2 ;  /* 0x0000000706031c11 */ /* 0x000fe200090f1407 */
[----:B------:R-:W-:Y:S01]  /*0950*/  @!P0 IMAD R19, R19, UR20, R0 ;  /* 0x0000001413138c24 */ /* 0x000fe2000f8e0200 */
[----:B---3--:R-:W-:Y:S01]  /*0960*/  MOV R6, UR12 ;  /* 0x0000000c00067c02 */ /* 0x008fe20008000f00 */
[----:B------:R-:W-:Y:S01]  /*0970*/  @P1 IMAD.WIDE R14, R15, 0x4, R4 ;  /* 0x000000040f0e1825 */ /* 0x000fe200078e0204 */
[----:B------:R-:W-:Y:S01]  /*0980*/  MOV R7, UR13 ;  /* 0x0000000d00077c02 */ /* 0x000fe20008000f00 */
[----:B------:R-:W2:Y:S01]  /*0990*/  @P1 LDG.E R4, desc[UR18][R4.64] ;  /* 0x0000001204041981 */ /* 0x000ea2000c1e1900 */
[----:B------:R-:W-:-:S02]  /*09a0*/  MOV R8, UR14 ;  /* 0x0000000e00087c02 */ /* 0x000fc40008000f00 */
[----:B------:R-:W-:Y:S01]  /*09b0*/  MOV R9, UR15 ;  /* 0x0000000f00097c02 */ /* 0x000fe20008000f00 */
[----:B------:R-:W-:Y:S01]  /*09c0*/  @!P0 IMAD.WIDE.U32 R6, R17, 0x4, R6 ;  /* 0x0000000411068825 */ /* 0x000fe200078e0006 */
[----:B------:R-:W3:Y:S03]  /*09d0*/  @P1 LDG.E R14, desc[UR18][R14.64] ;  /* 0x000000120e0e1981 */ /* 0x000ee6000c1e1900 */
[----:B------:R-:W-:Y:S01]  /*09e0*/  @!P0 IMAD.WIDE R8, R19, 0x4, R8 ;  /* 0x0000000413088825 */ /* 0x000fe200078e0208 */
[----:B------:R-:W3:Y:S04]  /*09f0*/  @P1 LDG.E R2, desc[UR18][R2.64+0x4] ;  /* 0x0000041202021981 */ /* 0x000ee8000c1e1900 */
[----:B------:R-:W4:Y:S04]  /*0a00*/  @!P0 LDG.E R7, desc[UR18][R6.64] ;  /* 0x0000001206078981 */ /* 0x000f28000c1e1900 */
[----:B------:R-:W4:Y:S01]  /*0a10*/  @!P0 LDG.E R8, desc[UR18][R8.64] ;  /* 0x0000001208088981 */ /* 0x000f22000c1e1900 */
[----:B--2---:R-:W-:-:S04]  /*0a20*/  @P1 FFMA R11, R11, R4, R12 ;  /* 0x000000040b0b1223 */ /* 0x004fc8000000000c */
[----:B---3--:R-:W-:-:S04]  /*0a30*/  @P1 FFMA R12, R2, R14, R11 ;  /* 0x0000000e020c1223 */ /* 0x008fc8000000000b */
[----:B----4-:R-:W-:-:S07]  /*0a40*/  @!P0 FFMA R12, R7, R8, R12 ;  /* 0x00000008070c8223 */ /* 0x010fce000000000c */
.L_x_2:
[----:B------:R-:W1:Y:S01]  /*0a50*/  LDC.64 R2, c[0x0][0x390] ;  /* 0x0000e400ff027b82 */ /* 0x000e620000000a00 */
[----:B------:R-:W-:-:S05]  /*0a60*/  IADD3 R13, PT, PT, R0, R13, RZ ;  /* 0x0000000d000d7210 */ /* 0x000fca0007ffe0ff */
[----:B-1----:R-:W-:-:S05]  /*0a70*/  IMAD.WIDE R2, R13, 0x4, R2 ;  /* 0x000000040d027825 */ /* 0x002fca00078e0202 */
[----:B0-----:R-:W-:Y:S01]  /*0a80*/  STG.E desc[UR18][R2.64], R12 ;  /* 0x0000000c02007986 */ /* 0x001fe2000c101912 */
[----:B------:R-:W-:Y:S05]  /*0a90*/  EXIT ;  /* 0x000000000000794d */ /* 0x000fea0003800000 */
.L_x_4:
[----:B------:R-:W-:-:S00]  /*0aa0*/  BRA `(.L_x_4) ;  /* 0xfffffffc00fc7947 */ /* 0x000fc0000383ffff */
[----:B------:R-:W-:-:S00]  /*0ab0*/  NOP ;  /* 0x0000000000007918 */ /* 0x000fc00000000000 */
        /* <DEDUP_REMOVED lines=12> */
.L_x_5:


//--------------------- .nv.shared.reserved.0     --------------------------
	.section	.nv.shared.reserved.0,"aw",@nobits
	.weak		__nv_reservedSMEM_offset_0_alias
	.size		__nv_reservedSMEM_offset_0_alias, 0, 64
	.other		__nv_reservedSMEM_offset_0_alias,@"STO_CUDA_RESERVED_SHARED STV_DEFAULT"
__nv_reservedSMEM_offset_0_alias:
	.zero		0
	.zero		64


//--------------------- .nv.constant0._Z9matMulGPUPKfS0_Pfi --------------------------
	.section	.nv.constant0._Z9matMulGPUPKfS0_Pfi,"a",@progbits
	.sectionflags	@""
	.align	4
.nv.constant0._Z9matMulGPUPKfS0_Pfi:
	.zero		924


//--------------------- SYMBOLS --------------------------

	.type		.nv.reservedSmem.offset0,@object
	.size		.nv.reservedSmem.offset0,0x4
